//
// Generated by NVIDIA NVVM Compiler
//
// Compiler Build ID: CL-36424714
// Cuda compilation tools, release 13.0, V13.0.88
// Based on NVVM 20.0.0
//

.version 9.0
.target sm_100
.address_size 64

	// .globl	_Z20atomic_shared_kernelPi
// _ZZ20atomic_shared_kernelPiE9sharedVar has been demoted

.visible .entry _Z20atomic_shared_kernelPi(
	.param .u64 .ptr .align 1 _Z20atomic_shared_kernelPi_param_0
)
{
	.reg .pred 	%p<3>;
	.reg .b32 	%r<6>;
	.reg .b64 	%rd<3>;
	// demoted variable
	.shared .align 4 .u32 _ZZ20atomic_shared_kernelPiE9sharedVar;
	ld.param.u64 	%rd1, [_Z20atomic_shared_kernelPi_param_0];
	mov.u32 	%r1, %tid.x;
	setp.ne.s32 	%p1, %r1, 0;
	setp.eq.s32 	%p2, %r1, 0;
	ld.shared.u32 	%r2, [_ZZ20atomic_shared_kernelPiE9sharedVar];
	add.s32 	%r3, %r2, 1;
	selp.b32 	%r4, 1, %r3, %p2;
	st.shared.u32 	[_ZZ20atomic_shared_kernelPiE9sharedVar], %r4;
	bar.sync 	0;
	@%p1 bra 	$L__BB0_2;
	cvta.to.global.u64 	%rd2, %rd1;
	ld.shared.u32 	%r5, [_ZZ20atomic_shared_kernelPiE9sharedVar];
	st.global.u32 	[%rd2], %r5;
$L__BB0_2:
	ret;

}


// ===== COMPILED SASS (sm_100) =====

	.target	sm_100

	.elftype	@"ET_EXEC"


//--------------------- .note.nv.tkinfo           --------------------------
	.section	.note.nv.tkinfo,"",@"SHT_NOTE"
	.sectionflags	@"SHF_NOTE_NV_TKINFO"
	.tkinfo
        /*0018*/ 	.word	0x00000002
        /*0030*/ 	.string	""
        /*0030*/ 	.string	"ptxas"
        /*0030*/ 	.string	"Cuda compilation tools, release 13.0, V13.0.88"
        /*0030*/ 	.string	"Build cuda_13.0.r13.0/compiler.36424714_0"
        /*0030*/ 	.string	"-arch sm_100 -m 64 "



//--------------------- .note.nv.cuinfo           --------------------------
	.section	.note.nv.cuinfo,"",@"SHT_NOTE"
	.sectionflags	@"SHF_NOTE_NV_CUINFO"
        /*0018*/ 	.short	0x0002
        /*001a*/ 	.short	0x0064
        /*001c*/ 	.short	0x0082
	.zero		2


//--------------------- .nv.info                  --------------------------
	.section	.nv.info,"",@"SHT_CUDA_INFO"
	.align	4


	//----- nvinfo : EIATTR_REGCOUNT
	.align		4
        /*0000*/ 	.byte	0x04, 0x2f
        /*0002*/ 	.short	(.L_1 - .L_0)
	.align		4
.L_0:
        /*0004*/ 	.word	index@(_Z20atomic_shared_kernelPi)
        /*0008*/ 	.word	0x00000008


	//----- nvinfo : EIATTR_FRAME_SIZE
	.align		4
.L_1:
        /*000c*/ 	.byte	0x04, 0x11
        /*000e*/ 	.short	(.L_3 - .L_2)
	.align		4
.L_2:
        /*0010*/ 	.word	index@(_Z20atomic_shared_kernelPi)
        /*0014*/ 	.word	0x00000000


	//----- nvinfo : EIATTR_MIN_STACK_SIZE
	.align		4
.L_3:
        /*0018*/ 	.byte	0x04, 0x12
        /*001a*/ 	.short	(.L_5 - .L_4)
	.align		4
.L_4:
        /*001c*/ 	.word	index@(_Z20atomic_shared_kernelPi)
        /*0020*/ 	.word	0x00000000
.L_5:


//--------------------- .nv.compat                --------------------------
	.section	.nv.compat,"",@"SHT_CUDA_COMPAT_INFO"
	.align	4
        /*0000*/ 	.byte	0x02, 0x09, 0x00, 0x00, 0x02, 0x02, 0x01, 0x00, 0x02, 0x05, 0x05, 0x00, 0x03, 0x07, 0x01, 0x01
        /*0010*/ 	.byte	0x02, 0x03, 0x00, 0x00, 0x02, 0x06, 0x01, 0x00, 0x04, 0x0b, 0x08, 0x00, 0x09, 0x00, 0x00, 0x00
        /*0020*/ 	.byte	0x00, 0x00, 0x00, 0x00


//--------------------- .nv.info._Z20atomic_shared_kernelPi --------------------------
	.section	.nv.info._Z20atomic_shared_kernelPi,"",@"SHT_CUDA_INFO"
	.sectionflags	@""
	.align	4


	//----- nvinfo : EIATTR_CUDA_API_VERSION
	.align		4
        /*0000*/ 	.byte	0x04, 0x37
        /*0002*/ 	.short	(.L_7 - .L_6)
.L_6:
        /*0004*/ 	.word	0x00000082


	//----- nvinfo : EIATTR_KPARAM_INFO
	.align		4
.L_7:
        /*0008*/ 	.byte	0x04, 0x17
        /*000a*/ 	.short	(.L_9 - .L_8)
.L_8:
        /*000c*/ 	.word	0x00000000
        /*0010*/ 	.short	0x0000
        /*0012*/ 	.short	0x0000
        /*0014*/ 	.byte	0x00, 0xf5, 0x21, 0x00


	//----- nvinfo : EIATTR_SPARSE_MMA_MASK
	.align		4
.L_9:
        /*0018*/ 	.byte	0x03, 0x50
        /*001a*/ 	.short	0x0000


	//----- nvinfo : EIATTR_MAXREG_COUNT
	.align		4
        /*001c*/ 	.byte	0x03, 0x1b
        /*001e*/ 	.short	0x00ff


	//----- nvinfo : EIATTR_NUM_BARRIERS
	.align		4
        /*0020*/ 	.byte	0x02, 0x4c
        /*0022*/ 	.byte	0x01
	.zero		1


	//----- nvinfo : EIATTR_MERCURY_ISA_VERSION
	.align		4
        /*0024*/ 	.byte	0x03, 0x5f
        /*0026*/ 	.short	0x0101


	//----- nvinfo : EIATTR_VRC_CTA_INIT_COUNT
	.align		4
        /*0028*/ 	.byte	0x02, 0x4a
	.zero		1
	.zero		1


	//----- nvinfo : EIATTR_EXIT_INSTR_OFFSETS
	.align		4
        /*002c*/ 	.byte	0x04, 0x1c
        /*002e*/ 	.short	(.L_11 - .L_10)


	//   ....[0]....
.L_10:
        /*0030*/ 	.word	0x000000c0


	//   ....[1]....
        /*0034*/ 	.word	0x00000110


	//----- nvinfo : EIATTR_CBANK_PARAM_SIZE
	.align		4
.L_11:
        /*0038*/ 	.byte	0x03, 0x19
        /*003a*/ 	.short	0x0008


	//----- nvinfo : EIATTR_PARAM_CBANK
	.align		4
        /*003c*/ 	.byte	0x04, 0x0a
        /*003e*/ 	.short	(.L_13 - .L_12)
	.align		4
.L_12:
        /*0040*/ 	.word	index@(.nv.constant0._Z20atomic_shared_kernelPi)
        /*0044*/ 	.short	0x0380
        /*0046*/ 	.short	0x0008


	//----- nvinfo : EIATTR_SW_WAR
	.align		4
.L_13:
        /*0048*/ 	.byte	0x04, 0x36
        /*004a*/ 	.short	(.L_15 - .L_14)
.L_14:
        /*004c*/ 	.word	0x00000008
.L_15:


//--------------------- .nv.callgraph             --------------------------
	.section	.nv.callgraph,"",@"SHT_CUDA_CALLGRAPH"
	.align	4
	.sectionentsize	8
	.align		4
        /*0000*/ 	.word	0x00000000
	.align		4
        /*0004*/ 	.word	0xffffffff
	.align		4
        /*0008*/ 	.word	0x00000000
	.align		4
        /*000c*/ 	.word	0xfffffffe
	.align		4
        /*0010*/ 	.word	0x00000000
	.align		4
        /*0014*/ 	.word	0xfffffffd
	.align		4
        /*0018*/ 	.word	0x00000000
	.align		4
        /*001c*/ 	.word	0xfffffffc


//--------------------- .text._Z20atomic_shared_kernelPi --------------------------
	.section	.text._Z20atomic_shared_kernelPi,"ax",@progbits
	.align	128
        .global         _Z20atomic_shared_kernelPi
        .type           _Z20atomic_shared_kernelPi,@function
        .size           _Z20atomic_shared_kernelPi,(.L_x_1 - _Z20atomic_shared_kernelPi)
        .other          _Z20atomic_shared_kernelPi,@"STO_CUDA_ENTRY STV_DEFAULT"
_Z20atomic_shared_kernelPi:
.text._Z20atomic_shared_kernelPi:
[----:B------:R-:W-:Y:S08]  /*0000*/  LDC R1, c[0x0][0x37c] ;  /* 0x0000df00ff017b82 */ /* 0x000ff00000000800 */
[----:B------:R-:W0:Y:S01]  /*0010*/  S2UR UR5, SR_CgaCtaId ;  /* 0x00000000000579c3 */ /* 0x000e220000008800 */
[----:B------:R-:W-:Y:S01]  /*0020*/  UMOV UR4, 0x400 ;  /* 0x0000040000047882 */ /* 0x000fe20000000000 */
[----:B------:R-:W1:Y:S01]  /*0030*/  S2R R2, SR_TID.X ;  /* 0x0000000000027919 */ /* 0x000e620000002100 */
[----:B0-----:R-:W-:-:S09]  /*0040*/  ULEA UR4, UR5, UR4, 0x18 ;  /* 0x0000000405047291 */ /* 0x001fd2000f8ec0ff */
[----:B------:R-:W0:Y:S01]  /*0050*/  LDS R0, [UR4] ;  /* 0x00000004ff007984 */ /* 0x000e220008000800 */
[C---:B-1----:R-:W-:Y:S02]  /*0060*/  ISETP.NE.AND P0, PT, R2.reuse, RZ, PT ;  /* 0x000000ff0200720c */ /* 0x042fe40003f05270 */
[----:B------:R-:W-:Y:S01]  /*0070*/  ISETP.NE.AND P1, PT, R2, RZ, PT ;  /* 0x000000ff0200720c */ /* 0x000fe20003f25270 */
[----:B0-----:R-:W-:-:S05]  /*0080*/  VIADD R0, R0, 0x1 ;  /* 0x0000000100007836 */ /* 0x001fca0000000000 */
[----:B------:R-:W-:-:S05]  /*0090*/  SEL R0, R0, 0x1, P0 ;  /* 0x0000000100007807 */ /* 0x000fca0000000000 */
[----:B------:R0:W-:Y:S01]  /*00a0*/  STS [UR4], R0 ;  /* 0x00000000ff007988 */ /* 0x0001e20008000804 */
[----:B------:R-:W-:Y:S06]  /*00b0*/  BAR.SYNC.DEFER_BLOCKING 0x0 ;  /* 0x0000000000007b1d */ /* 0x000fec0000010000 */
[----:B------:R-:W-:Y:S05]  /*00c0*/  @P1 EXIT ;  /* 0x000000000000194d */ /* 0x000fea0003800000 */
[----:B------:R-:W1:Y:S01]  /*00d0*/  LDS R5, [UR4] ;  /* 0x00000004ff057984 */ /* 0x000e620008000800 */
[----:B------:R-:W1:Y:S01]  /*00e0*/  LDC.64 R2, c[0x0][0x380] ;  /* 0x0000e000ff027b82 */ /* 0x000e620000000a00 */
[----:B------:R-:W1:Y:S02]  /*00f0*/  LDCU.64 UR6, c[0x0][0x358] ;  /* 0x00006b00ff0677ac */ /* 0x000e640008000a00 */
[----:B-1----:R-:W-:Y:S01]  /*0100*/  STG.E desc[UR6][R2.64], R5 ;  /* 0x0000000502007986 */ /* 0x002fe2000c101906 */
[----:B------:R-:W-:Y:S05]  /*0110*/  EXIT ;  /* 0x000000000000794d */ /* 0x000fea0003800000 */
.L_x_0:
[----:B------:R-:W-:-:S00]  /*0120*/  BRA `(.L_x_0) ;  /* 0xfffffffc00fc7947 */ /* 0x000fc0000383ffff */
[----:B------:R-:W-:-:S00]  /*0130*/  NOP ;  /* 0x0000000000007918 */ /* 0x000fc00000000000 */
        /* <DEDUP_REMOVED lines=12> */
.L_x_1:


//--------------------- .nv.shared._Z20atomic_shared_kernelPi --------------------------
	.section	.nv.shared._Z20atomic_shared_kernelPi,"aw",@nobits
	.sectionflags	@""
	.align	4
.nv.shared._Z20atomic_shared_kernelPi:
	.zero		1028


//--------------------- .nv.shared.reserved.0     --------------------------
	.section	.nv.shared.reserved.0,"aw",@nobits
	.weak		__nv_reservedSMEM_offset_0_alias
	.size		__nv_reservedSMEM_offset_0_alias, 0, 64
	.other		__nv_reservedSMEM_offset_0_alias,@"STO_CUDA_RESERVED_SHARED STV_DEFAULT"
__nv_reservedSMEM_offset_0_alias:
	.zero		0
	.zero		64


//--------------------- .nv.constant0._Z20atomic_shared_kernelPi --------------------------
	.section	.nv.constant0._Z20atomic_shared_kernelPi,"a",@progbits
	.sectionflags	@""
	.align	4
.nv.constant0._Z20atomic_shared_kernelPi:
	.zero		904


//--------------------- SYMBOLS --------------------------

	.type		.nv.reservedSmem.offset0,@object
	.size		.nv.reservedSmem.offset0,0x4
	.type		.nv.reservedSmem.cap,@object
	.size		.nv.reservedSmem.cap,0x4
